//
// Generated by NVIDIA NVVM Compiler
//
// Compiler Build ID: CL-36424714
// Cuda compilation tools, release 13.0, V13.0.88
// Based on NVVM 20.0.0
//

.version 9.0
.target sm_100
.address_size 64

	// .globl	_Z14distanceKernelPfii6float2

.visible .entry _Z14distanceKernelPfii6float2(
	.param .u64 .ptr .align 1 _Z14distanceKernelPfii6float2_param_0,
	.param .u32 _Z14distanceKernelPfii6float2_param_1,
	.param .u32 _Z14distanceKernelPfii6float2_param_2,
	.param .align 8 .b8 _Z14distanceKernelPfii6float2_param_3[8]
)
{
	.reg .pred 	%p<4>;
	.reg .b32 	%r<15>;
	.reg .b32 	%f<10>;
	.reg .b64 	%rd<5>;

	ld.param.u64 	%rd1, [_Z14distanceKernelPfii6float2_param_0];
	ld.param.u32 	%r4, [_Z14distanceKernelPfii6float2_param_1];
	ld.param.u32 	%r5, [_Z14distanceKernelPfii6float2_param_2];
	ld.param.v2.f32 	{%f1, %f2}, [_Z14distanceKernelPfii6float2_param_3];
	mov.u32 	%r7, %ctaid.x;
	mov.u32 	%r8, %ntid.x;
	mov.u32 	%r9, %tid.x;
	mad.lo.s32 	%r1, %r7, %r8, %r9;
	mov.u32 	%r10, %ctaid.y;
	mov.u32 	%r11, %ntid.y;
	mov.u32 	%r12, %tid.y;
	mad.lo.s32 	%r13, %r10, %r11, %r12;
	mul.lo.s32 	%r3, %r4, %r13;
	setp.ge.s32 	%p1, %r1, %r4;
	setp.ge.s32 	%p2, %r13, %r5;
	or.pred  	%p3, %p1, %p2;
	@%p3 bra 	$L__BB0_2;
	cvta.to.global.u64 	%rd2, %rd1;
	cvt.rn.f32.s32 	%f3, %r1;
	sub.f32 	%f4, %f3, %f1;
	cvt.rn.f32.u32 	%f5, %r13;
	sub.f32 	%f6, %f5, %f2;
	mul.f32 	%f7, %f6, %f6;
	fma.rn.f32 	%f8, %f4, %f4, %f7;
	sqrt.rn.f32 	%f9, %f8;
	add.s32 	%r14, %r3, %r1;
	mul.wide.s32 	%rd3, %r14, 4;
	add.s64 	%rd4, %rd2, %rd3;
	st.global.f32 	[%rd4], %f9;
$L__BB0_2:
	ret;

}


// ===== COMPILED SASS (sm_100) =====

	.target	sm_100

	.elftype	@"ET_EXEC"


//--------------------- .note.nv.tkinfo           --------------------------
	.section	.note.nv.tkinfo,"",@"SHT_NOTE"
	.sectionflags	@"SHF_NOTE_NV_TKINFO"
	.tkinfo
        /*0018*/ 	.word	0x00000002
        /*0030*/ 	.string	""
        /*0030*/ 	.string	"ptxas"
        /*0030*/ 	.string	"Cuda compilation tools, release 13.0, V13.0.88"
        /*0030*/ 	.string	"Build cuda_13.0.r13.0/compiler.36424714_0"
        /*0030*/ 	.string	"-arch sm_100 -m 64 "



//--------------------- .note.nv.cuinfo           --------------------------
	.section	.note.nv.cuinfo,"",@"SHT_NOTE"
	.sectionflags	@"SHF_NOTE_NV_CUINFO"
        /*0018*/ 	.short	0x0002
        /*001a*/ 	.short	0x0064
        /*001c*/ 	.short	0x0082
	.zero		2


//--------------------- .nv.info                  --------------------------
	.section	.nv.info,"",@"SHT_CUDA_INFO"
	.align	4


	//----- nvinfo : EIATTR_REGCOUNT
	.align		4
        /*0000*/ 	.byte	0x04, 0x2f
        /*0002*/ 	.short	(.L_1 - .L_0)
	.align		4
.L_0:
        /*0004*/ 	.word	index@(_Z14distanceKernelPfii6float2)
        /*0008*/ 	.word	0x0000000c


	//----- nvinfo : EIATTR_FRAME_SIZE
	.align		4
.L_1:
        /*000c*/ 	.byte	0x04, 0x11
        /*000e*/ 	.short	(.L_3 - .L_2)
	.align		4
.L_2:
        /*0010*/ 	.word	index@($__internal_0_$__cuda_sm20_sqrt_rn_f32_slowpath)
        /*0014*/ 	.word	0x00000000


	//----- nvinfo : EIATTR_FRAME_SIZE
	.align		4
.L_3:
        /*0018*/ 	.byte	0x04, 0x11
        /*001a*/ 	.short	(.L_5 - .L_4)
	.align		4
.L_4:
        /*001c*/ 	.word	index@(_Z14distanceKernelPfii6float2)
        /*0020*/ 	.word	0x00000000


	//----- nvinfo : EIATTR_MIN_STACK_SIZE
	.align		4
.L_5:
        /*0024*/ 	.byte	0x04, 0x12
        /*0026*/ 	.short	(.L_7 - .L_6)
	.align		4
.L_6:
        /*0028*/ 	.word	index@(_Z14distanceKernelPfii6float2)
        /*002c*/ 	.word	0x00000000
.L_7:


//--------------------- .nv.compat                --------------------------
	.section	.nv.compat,"",@"SHT_CUDA_COMPAT_INFO"
	.align	4
        /*0000*/ 	.byte	0x02, 0x09, 0x00, 0x00, 0x02, 0x02, 0x01, 0x00, 0x02, 0x05, 0x05, 0x00, 0x03, 0x07, 0x01, 0x01
        /*0010*/ 	.byte	0x02, 0x03, 0x00, 0x00, 0x02, 0x06, 0x01, 0x00, 0x04, 0x0b, 0x08, 0x00, 0x01, 0x00, 0x00, 0x00
        /*0020*/ 	.byte	0x00, 0x00, 0x00, 0x00


//--------------------- .nv.info._Z14distanceKernelPfii6float2 --------------------------
	.section	.nv.info._Z14distanceKernelPfii6float2,"",@"SHT_CUDA_INFO"
	.sectionflags	@""
	.align	4


	//----- nvinfo : EIATTR_CUDA_API_VERSION
	.align		4
        /*0000*/ 	.byte	0x04, 0x37
        /*0002*/ 	.short	(.L_9 - .L_8)
.L_8:
        /*0004*/ 	.word	0x00000082


	//----- nvinfo : EIATTR_KPARAM_INFO
	.align		4
.L_9:
        /*0008*/ 	.byte	0x04, 0x17
        /*000a*/ 	.short	(.L_11 - .L_10)
.L_10:
        /*000c*/ 	.word	0x00000000
        /*0010*/ 	.short	0x0003
        /*0012*/ 	.short	0x0010
        /*0014*/ 	.byte	0x00, 0xf0, 0x21, 0x00


	//----- nvinfo : EIATTR_KPARAM_INFO
	.align		4
.L_11:
        /*0018*/ 	.byte	0x04, 0x17
        /*001a*/ 	.short	(.L_13 - .L_12)
.L_12:
        /*001c*/ 	.word	0x00000000
        /*0020*/ 	.short	0x0002
        /*0022*/ 	.short	0x000c
        /*0024*/ 	.byte	0x00, 0xf0, 0x11, 0x00


	//----- nvinfo : EIATTR_KPARAM_INFO
	.align		4
.L_13:
        /*0028*/ 	.byte	0x04, 0x17
        /*002a*/ 	.short	(.L_15 - .L_14)
.L_14:
        /*002c*/ 	.word	0x00000000
        /*0030*/ 	.short	0x0001
        /*0032*/ 	.short	0x0008
        /*0034*/ 	.byte	0x00, 0xf0, 0x11, 0x00


	//----- nvinfo : EIATTR_KPARAM_INFO
	.align		4
.L_15:
        /*0038*/ 	.byte	0x04, 0x17
        /*003a*/ 	.short	(.L_17 - .L_16)
.L_16:
        /*003c*/ 	.word	0x00000000
        /*0040*/ 	.short	0x0000
        /*0042*/ 	.short	0x0000
        /*0044*/ 	.byte	0x00, 0xf5, 0x21, 0x00


	//----- nvinfo : EIATTR_SPARSE_MMA_MASK
	.align		4
.L_17:
        /*0048*/ 	.byte	0x03, 0x50
        /*004a*/ 	.short	0x0000


	//----- nvinfo : EIATTR_MAXREG_COUNT
	.align		4
        /*004c*/ 	.byte	0x03, 0x1b
        /*004e*/ 	.short	0x00ff


	//----- nvinfo : EIATTR_MERCURY_ISA_VERSION
	.align		4
        /*0050*/ 	.byte	0x03, 0x5f
        /*0052*/ 	.short	0x0101


	//----- nvinfo : EIATTR_VRC_CTA_INIT_COUNT
	.align		4
        /*0054*/ 	.byte	0x02, 0x4a
	.zero		1
	.zero		1


	//----- nvinfo : EIATTR_EXIT_INSTR_OFFSETS
	.align		4
        /*0058*/ 	.byte	0x04, 0x1c
        /*005a*/ 	.short	(.L_19 - .L_18)


	//   ....[0]....
.L_18:
        /*005c*/ 	.word	0x000000c0


	//   ....[1]....
        /*0060*/ 	.word	0x00000270


	//----- nvinfo : EIATTR_CRS_STACK_SIZE
	.align		4
.L_19:
        /*0064*/ 	.byte	0x04, 0x1e
        /*0066*/ 	.short	(.L_21 - .L_20)
.L_20:
        /*0068*/ 	.word	0x00000000


	//----- nvinfo : EIATTR_CBANK_PARAM_SIZE
	.align		4
.L_21:
        /*006c*/ 	.byte	0x03, 0x19
        /*006e*/ 	.short	0x0018


	//----- nvinfo : EIATTR_PARAM_CBANK
	.align		4
        /*0070*/ 	.byte	0x04, 0x0a
        /*0072*/ 	.short	(.L_23 - .L_22)
	.align		4
.L_22:
        /*0074*/ 	.word	index@(.nv.constant0._Z14distanceKernelPfii6float2)
        /*0078*/ 	.short	0x0380
        /*007a*/ 	.short	0x0018


	//----- nvinfo : EIATTR_SW_WAR
	.align		4
.L_23:
        /*007c*/ 	.byte	0x04, 0x36
        /*007e*/ 	.short	(.L_25 - .L_24)
.L_24:
        /*0080*/ 	.word	0x00000008
.L_25:


//--------------------- .nv.callgraph             --------------------------
	.section	.nv.callgraph,"",@"SHT_CUDA_CALLGRAPH"
	.align	4
	.sectionentsize	8
	.align		4
        /*0000*/ 	.word	0x00000000
	.align		4
        /*0004*/ 	.word	0xffffffff
	.align		4
        /*0008*/ 	.word	0x00000000
	.align		4
        /*000c*/ 	.word	0xfffffffe
	.align		4
        /*0010*/ 	.word	0x00000000
	.align		4
        /*0014*/ 	.word	0xfffffffd
	.align		4
        /*0018*/ 	.word	0x00000000
	.align		4
        /*001c*/ 	.word	0xfffffffc


//--------------------- .text._Z14distanceKernelPfii6float2 --------------------------
	.section	.text._Z14distanceKernelPfii6float2,"ax",@progbits
	.align	128
        .global         _Z14distanceKernelPfii6float2
        .type           _Z14distanceKernelPfii6float2,@function
        .size           _Z14distanceKernelPfii6float2,(.L_x_5 - _Z14distanceKernelPfii6float2)
        .other          _Z14distanceKernelPfii6float2,@"STO_CUDA_ENTRY STV_DEFAULT"
_Z14distanceKernelPfii6float2:
.text._Z14distanceKernelPfii6float2:
[----:B------:R-:W-:Y:S01]  /*0000*/  LDC R1, c[0x0][0x37c] ;  /* 0x0000df00ff017b82 */ /* 0x000fe20000000800 */
[----:B------:R-:W0:Y:S07]  /*0010*/  S2R R5, SR_TID.Y ;  /* 0x0000000000057919 */ /* 0x000e2e0000002200 */
[----:B------:R-:W1:Y:S01]  /*0020*/  LDC R3, c[0x0][0x360] ;  /* 0x0000d800ff037b82 */ /* 0x000e620000000800 */
[----:B------:R-:W2:Y:S01]  /*0030*/  LDCU.64 UR6, c[0x0][0x388] ;  /* 0x00007100ff0677ac */ /* 0x000ea20008000a00 */
[----:B------:R-:W1:Y:S06]  /*0040*/  S2R R0, SR_TID.X ;  /* 0x0000000000007919 */ /* 0x000e6c0000002100 */
[----:B------:R-:W0:Y:S08]  /*0050*/  S2UR UR5, SR_CTAID.Y ;  /* 0x00000000000579c3 */ /* 0x000e300000002600 */
[----:B------:R-:W0:Y:S08]  /*0060*/  LDC R2, c[0x0][0x364] ;  /* 0x0000d900ff027b82 */ /* 0x000e300000000800 */
[----:B------:R-:W1:Y:S01]  /*0070*/  S2UR UR4, SR_CTAID.X ;  /* 0x00000000000479c3 */ /* 0x000e620000002500 */
[----:B0-----:R-:W-:-:S05]  /*0080*/  IMAD R2, R2, UR5, R5 ;  /* 0x0000000502027c24 */ /* 0x001fca000f8e0205 */
[----:B--2---:R-:W-:Y:S01]  /*0090*/  ISETP.GE.AND P0, PT, R2, UR7, PT ;  /* 0x0000000702007c0c */ /* 0x004fe2000bf06270 */
[----:B-1----:R-:W-:-:S05]  /*00a0*/  IMAD R3, R3, UR4, R0 ;  /* 0x0000000403037c24 */ /* 0x002fca000f8e0200 */
[----:B------:R-:W-:-:S13]  /*00b0*/  ISETP.GE.OR P0, PT, R3, UR6, P0 ;  /* 0x0000000603007c0c */ /* 0x000fda0008706670 */
[----:B------:R-:W-:Y:S05]  /*00c0*/  @P0 EXIT ;  /* 0x000000000000094d */ /* 0x000fea0003800000 */
[----:B------:R-:W0:Y:S01]  /*00d0*/  LDCU.64 UR4, c[0x0][0x390] ;  /* 0x00007200ff0477ac */ /* 0x000e220008000a00 */
[----:B------:R-:W-:Y:S01]  /*00e0*/  I2FP.F32.U32 R4, R2 ;  /* 0x0000000200047245 */ /* 0x000fe20000201000 */
[----:B------:R-:W-:Y:S01]  /*00f0*/  BSSY.RECONVERGENT B0, `(.L_x_0) ;  /* 0x0000012000007945 */ /* 0x000fe20003800200 */
[----:B------:R-:W-:-:S03]  /*0100*/  I2FP.F32.S32 R0, R3 ;  /* 0x0000000300007245 */ /* 0x000fc60000201400 */
[----:B0-----:R-:W-:Y:S02]  /*0110*/  FADD R4, R4, -UR5 ;  /* 0x8000000504047e21 */ /* 0x001fe40008000000 */
[----:B------:R-:W-:Y:S01]  /*0120*/  FADD R0, R0, -UR4 ;  /* 0x8000000400007e21 */ /* 0x000fe20008000000 */
[----:B------:R-:W0:Y:S01]  /*0130*/  LDCU.64 UR4, c[0x0][0x358] ;  /* 0x00006b00ff0477ac */ /* 0x000e220008000a00 */
[----:B------:R-:W-:-:S04]  /*0140*/  FMUL R5, R4, R4 ;  /* 0x0000000404057220 */ /* 0x000fc80000400000 */
[----:B------:R-:W-:-:S04]  /*0150*/  FFMA R0, R0, R0, R5 ;  /* 0x0000000000007223 */ /* 0x000fc80000000005 */
[----:B------:R1:W2:Y:S01]  /*0160*/  MUFU.RSQ R5, R0 ;  /* 0x0000000000057308 */ /* 0x0002a20000001400 */
[----:B------:R-:W-:-:S04]  /*0170*/  IADD3 R4, PT, PT, R0, -0xd000000, RZ ;  /* 0xf300000000047810 */ /* 0x000fc80007ffe0ff */
[----:B------:R-:W-:-:S13]  /*0180*/  ISETP.GT.U32.AND P0, PT, R4, 0x727fffff, PT ;  /* 0x727fffff0400780c */ /* 0x000fda0003f04070 */
[----:B012---:R-:W-:Y:S05]  /*0190*/  @!P0 BRA `(.L_x_1) ;  /* 0x00000000000c8947 */ /* 0x007fea0003800000 */
[----:B------:R-:W-:-:S07]  /*01a0*/  MOV R9, 0x1c0 ;  /* 0x000001c000097802 */ /* 0x000fce0000000f00 */
[----:B------:R-:W-:Y:S05]  /*01b0*/  CALL.REL.NOINC `($__internal_0_$__cuda_sm20_sqrt_rn_f32_slowpath) ;  /* 0x0000000000307944 */ /* 0x000fea0003c00000 */
[----:B------:R-:W-:Y:S05]  /*01c0*/  BRA `(.L_x_2) ;  /* 0x0000000000107947 */ /* 0x000fea0003800000 */
.L_x_1:
[----:B------:R-:W-:Y:S01]  /*01d0*/  FMUL.FTZ R7, R0, R5 ;  /* 0x0000000500077220 */ /* 0x000fe20000410000 */
[----:B------:R-:W-:-:S03]  /*01e0*/  FMUL.FTZ R5, R5, 0.5 ;  /* 0x3f00000005057820 */ /* 0x000fc60000410000 */
[----:B------:R-:W-:-:S04]  /*01f0*/  FFMA R0, -R7, R7, R0 ;  /* 0x0000000707007223 */ /* 0x000fc80000000100 */
[----:B------:R-:W-:-:S07]  /*0200*/  FFMA R7, R0, R5, R7 ;  /* 0x0000000500077223 */ /* 0x000fce0000000007 */
.L_x_2:
[----:B------:R-:W-:Y:S05]  /*0210*/  BSYNC.RECONVERGENT B0 ;  /* 0x0000000000007941 */ /* 0x000fea0003800200 */
.L_x_0:
[----:B------:R-:W0:Y:S01]  /*0220*/  LDC.64 R4, c[0x0][0x380] ;  /* 0x0000e000ff047b82 */ /* 0x000e220000000a00 */
[----:B------:R-:W1:Y:S02]  /*0230*/  LDCU UR6, c[0x0][0x388] ;  /* 0x00007100ff0677ac */ /* 0x000e640008000800 */
[----:B-1----:R-:W-:-:S04]  /*0240*/  IMAD R3, R2, UR6, R3 ;  /* 0x0000000602037c24 */ /* 0x002fc8000f8e0203 */
[----:B0-----:R-:W-:-:S05]  /*0250*/  IMAD.WIDE R2, R3, 0x4, R4 ;  /* 0x0000000403027825 */ /* 0x001fca00078e0204 */
[----:B------:R-:W-:Y:S01]  /*0260*/  STG.E desc[UR4][R2.64], R7 ;  /* 0x0000000702007986 */ /* 0x000fe2000c101904 */
[----:B------:R-:W-:Y:S05]  /*0270*/  EXIT ;  /* 0x000000000000794d */ /* 0x000fea0003800000 */
        .weak           $__internal_0_$__cuda_sm20_sqrt_rn_f32_slowpath
        .type           $__internal_0_$__cuda_sm20_sqrt_rn_f32_slowpath,@function
        .size           $__internal_0_$__cuda_sm20_sqrt_rn_f32_slowpath,(.L_x_5 - $__internal_0_$__cuda_sm20_sqrt_rn_f32_slowpath)
$__internal_0_$__cuda_sm20_sqrt_rn_f32_slowpath:
[----:B------:R-:W-:-:S13]  /*0280*/  LOP3.LUT P0, RZ, R0, 0x7fffffff, RZ, 0xc0, !PT ;  /* 0x7fffffff00ff7812 */ /* 0x000fda000780c0ff */
[----:B------:R-:W-:Y:S01]  /*0290*/  @!P0 MOV R4, R0 ;  /* 0x0000000000048202 */ /* 0x000fe20000000f00 */
[----:B------:R-:W-:Y:S06]  /*02a0*/  @!P0 BRA `(.L_x_3) ;  /* 0x0000000000408947 */ /* 0x000fec0003800000 */
[----:B------:R-:W-:-:S13]  /*02b0*/  FSETP.GEU.FTZ.AND P0, PT, R0, RZ, PT ;  /* 0x000000ff0000720b */ /* 0x000fda0003f1e000 */
[----:B------:R-:W-:Y:S01]  /*02c0*/  @!P0 MOV R4, 0x7fffffff ;  /* 0x7fffffff00048802 */ /* 0x000fe20000000f00 */
[----:B------:R-:W-:Y:S06]  /*02d0*/  @!P0 BRA `(.L_x_3) ;  /* 0x0000000000348947 */ /* 0x000fec0003800000 */
[----:B------:R-:W-:-:S13]  /*02e0*/  FSETP.GTU.FTZ.AND P0, PT, |R0|, +INF , PT ;  /* 0x7f8000000000780b */ /* 0x000fda0003f1c200 */
[----:B------:R-:W-:Y:S01]  /*02f0*/  @P0 FADD.FTZ R4, R0, 1 ;  /* 0x3f80000000040421 */ /* 0x000fe20000010000 */
[----:B------:R-:W-:Y:S06]  /*0300*/  @P0 BRA `(.L_x_3) ;  /* 0x0000000000280947 */ /* 0x000fec0003800000 */
[----:B------:R-:W-:-:S13]  /*0310*/  FSETP.NEU.FTZ.AND P0, PT, |R0|, +INF , PT ;  /* 0x7f8000000000780b */ /* 0x000fda0003f1d200 */
[----:B------:R-:W-:-:S04]  /*0320*/  @P0 FFMA R5, R0, 1.84467440737095516160e+19, RZ ;  /* 0x5f80000000050823 */ /* 0x000fc800000000ff */
[----:B------:R-:W0:Y:S02]  /*0330*/  @P0 MUFU.RSQ R4, R5 ;  /* 0x0000000500040308 */ /* 0x000e240000001400 */
[----:B0-----:R-:W-:Y:S01]  /*0340*/  @P0 FMUL.FTZ R6, R5, R4 ;  /* 0x0000000405060220 */ /* 0x001fe20000410000 */
[----:B------:R-:W-:Y:S01]  /*0350*/  @P0 FMUL.FTZ R8, R4, 0.5 ;  /* 0x3f00000004080820 */ /* 0x000fe20000410000 */
[----:B------:R-:W-:Y:S02]  /*0360*/  @!P0 MOV R4, R0 ;  /* 0x0000000000048202 */ /* 0x000fe40000000f00 */
[----:B------:R-:W-:-:S04]  /*0370*/  @P0 FADD.FTZ R7, -R6, -RZ ;  /* 0x800000ff06070221 */ /* 0x000fc80000010100 */
[----:B------:R-:W-:-:S04]  /*0380*/  @P0 FFMA R7, R6, R7, R5 ;  /* 0x0000000706070223 */ /* 0x000fc80000000005 */
[----:B------:R-:W-:-:S04]  /*0390*/  @P0 FFMA R7, R7, R8, R6 ;  /* 0x0000000807070223 */ /* 0x000fc80000000006 */
[----:B------:R-:W-:-:S07]  /*03a0*/  @P0 FMUL.FTZ R4, R7, 2.3283064365386962891e-10 ;  /* 0x2f80000007040820 */ /* 0x000fce0000410000 */
.L_x_3:
[----:B------:R-:W-:Y:S01]  /*03b0*/  HFMA2 R5, -RZ, RZ, 0, 0 ;  /* 0x00000000ff057431 */ /* 0x000fe200000001ff */
[----:B------:R-:W-:Y:S02]  /*03c0*/  MOV R7, R4 ;  /* 0x0000000400077202 */ /* 0x000fe40000000f00 */
[----:B------:R-:W-:-:S04]  /*03d0*/  MOV R4, R9 ;  /* 0x0000000900047202 */ /* 0x000fc80000000f00 */
[----:B------:R-:W-:Y:S05]  /*03e0*/  RET.REL.NODEC R4 `(_Z14distanceKernelPfii6float2) ;  /* 0xfffffffc04047950 */ /* 0x000fea0003c3ffff */
.L_x_4:
[----:B------:R-:W-:-:S00]  /*03f0*/  BRA `(.L_x_4) ;  /* 0xfffffffc00fc7947 */ /* 0x000fc0000383ffff */
[----:B------:R-:W-:-:S00]  /*0400*/  NOP ;  /* 0x0000000000007918 */ /* 0x000fc00000000000 */
[----:B------:R-:W-:-:S00]  /*0410*/  NOP ;  /* 0x0000000000007918 */ /* 0x000fc00000000000 */
[----:B------:R-:W-:-:S00]  /*0420*/  NOP ;  /* 0x0000000000007918 */ /* 0x000fc00000000000 */
[----:B------:R-:W-:-:S00]  /*0430*/  NOP ;  /* 0x0000000000007918 */ /* 0x000fc00000000000 */
[----:B------:R-:W-:-:S00]  /*0440*/  NOP ;  /* 0x0000000000007918 */ /* 0x000fc00000000000 */
[----:B------:R-:W-:-:S00]  /*0450*/  NOP ;  /* 0x0000000000007918 */ /* 0x000fc00000000000 */
[----:B------:R-:W-:-:S00]  /*0460*/  NOP ;  /* 0x0000000000007918 */ /* 0x000fc00000000000 */
[----:B------:R-:W-:-:S00]  /*0470*/  NOP ;  /* 0x0000000000007918 */ /* 0x000fc00000000000 */
.L_x_5:


//--------------------- .nv.shared.reserved.0     --------------------------
	.section	.nv.shared.reserved.0,"aw",@nobits
	.weak		__nv_reservedSMEM_offset_0_alias
	.size		__nv_reservedSMEM_offset_0_alias, 0, 64
	.other		__nv_reservedSMEM_offset_0_alias,@"STO_CUDA_RESERVED_SHARED STV_DEFAULT"
__nv_reservedSMEM_offset_0_alias:
	.zero		0
	.zero		64


//--------------------- .nv.constant0._Z14distanceKernelPfii6float2 --------------------------
	.section	.nv.constant0._Z14distanceKernelPfii6float2,"a",@progbits
	.sectionflags	@""
	.align	4
.nv.constant0._Z14distanceKernelPfii6float2:
	.zero		920


//--------------------- SYMBOLS --------------------------

	.type		.nv.reservedSmem.offset0,@object
	.size		.nv.reservedSmem.offset0,0x4
